//
// Generated by NVIDIA NVVM Compiler
//
// Compiler Build ID: CL-36424714
// Cuda compilation tools, release 13.0, V13.0.88
// Based on NVVM 20.0.0
//

.version 9.0
.target sm_100
.address_size 64

	// .globl	_Z10lea_kernelPjjj

.visible .entry _Z10lea_kernelPjjj(
	.param .u64 .ptr .align 1 _Z10lea_kernelPjjj_param_0,
	.param .u32 _Z10lea_kernelPjjj_param_1,
	.param .u32 _Z10lea_kernelPjjj_param_2
)
{
	.reg .b32 	%r<6>;
	.reg .b64 	%rd<5>;

	ld.param.u64 	%rd1, [_Z10lea_kernelPjjj_param_0];
	ld.param.u32 	%r1, [_Z10lea_kernelPjjj_param_1];
	ld.param.u32 	%r2, [_Z10lea_kernelPjjj_param_2];
	cvta.to.global.u64 	%rd2, %rd1;
	shl.b32 	%r3, %r1, 8;
	add.s32 	%r4, %r3, %r2;
	mul.wide.u32 	%rd3, %r4, 4;
	add.s64 	%rd4, %rd2, %rd3;
	ld.global.u32 	%r5, [%rd4];
	st.global.u32 	[%rd2], %r5;
	ret;

}


// ===== COMPILED SASS (sm_100) =====

	.target	sm_100

	.elftype	@"ET_EXEC"


//--------------------- .note.nv.tkinfo           --------------------------
	.section	.note.nv.tkinfo,"",@"SHT_NOTE"
	.sectionflags	@"SHF_NOTE_NV_TKINFO"
	.tkinfo
        /*0018*/ 	.word	0x00000002
        /*0030*/ 	.string	""
        /*0030*/ 	.string	"ptxas"
        /*0030*/ 	.string	"Cuda compilation tools, release 13.0, V13.0.88"
        /*0030*/ 	.string	"Build cuda_13.0.r13.0/compiler.36424714_0"
        /*0030*/ 	.string	"-arch sm_100 -m 64 "



//--------------------- .note.nv.cuinfo           --------------------------
	.section	.note.nv.cuinfo,"",@"SHT_NOTE"
	.sectionflags	@"SHF_NOTE_NV_CUINFO"
        /*0018*/ 	.short	0x0002
        /*001a*/ 	.short	0x0064
        /*001c*/ 	.short	0x0082
	.zero		2


//--------------------- .nv.info                  --------------------------
	.section	.nv.info,"",@"SHT_CUDA_INFO"
	.align	4


	//----- nvinfo : EIATTR_REGCOUNT
	.align		4
        /*0000*/ 	.byte	0x04, 0x2f
        /*0002*/ 	.short	(.L_1 - .L_0)
	.align		4
.L_0:
        /*0004*/ 	.word	index@(_Z10lea_kernelPjjj)
        /*0008*/ 	.word	0x00000008


	//----- nvinfo : EIATTR_FRAME_SIZE
	.align		4
.L_1:
        /*000c*/ 	.byte	0x04, 0x11
        /*000e*/ 	.short	(.L_3 - .L_2)
	.align		4
.L_2:
        /*0010*/ 	.word	index@(_Z10lea_kernelPjjj)
        /*0014*/ 	.word	0x00000000


	//----- nvinfo : EIATTR_MIN_STACK_SIZE
	.align		4
.L_3:
        /*0018*/ 	.byte	0x04, 0x12
        /*001a*/ 	.short	(.L_5 - .L_4)
	.align		4
.L_4:
        /*001c*/ 	.word	index@(_Z10lea_kernelPjjj)
        /*0020*/ 	.word	0x00000000
.L_5:


//--------------------- .nv.compat                --------------------------
	.section	.nv.compat,"",@"SHT_CUDA_COMPAT_INFO"
	.align	4
        /*0000*/ 	.byte	0x02, 0x09, 0x00, 0x00, 0x02, 0x02, 0x01, 0x00, 0x02, 0x05, 0x05, 0x00, 0x03, 0x07, 0x01, 0x01
        /*0010*/ 	.byte	0x02, 0x03, 0x00, 0x00, 0x02, 0x06, 0x01, 0x00, 0x04, 0x0b, 0x08, 0x00, 0x09, 0x00, 0x00, 0x00
        /*0020*/ 	.byte	0x00, 0x00, 0x00, 0x00


//--------------------- .nv.info._Z10lea_kernelPjjj --------------------------
	.section	.nv.info._Z10lea_kernelPjjj,"",@"SHT_CUDA_INFO"
	.sectionflags	@""
	.align	4


	//----- nvinfo : EIATTR_CUDA_API_VERSION
	.align		4
        /*0000*/ 	.byte	0x04, 0x37
        /*0002*/ 	.short	(.L_7 - .L_6)
.L_6:
        /*0004*/ 	.word	0x00000082


	//----- nvinfo : EIATTR_KPARAM_INFO
	.align		4
.L_7:
        /*0008*/ 	.byte	0x04, 0x17
        /*000a*/ 	.short	(.L_9 - .L_8)
.L_8:
        /*000c*/ 	.word	0x00000000
        /*0010*/ 	.short	0x0002
        /*0012*/ 	.short	0x000c
        /*0014*/ 	.byte	0x00, 0xf0, 0x11, 0x00


	//----- nvinfo : EIATTR_KPARAM_INFO
	.align		4
.L_9:
        /*0018*/ 	.byte	0x04, 0x17
        /*001a*/ 	.short	(.L_11 - .L_10)
.L_10:
        /*001c*/ 	.word	0x00000000
        /*0020*/ 	.short	0x0001
        /*0022*/ 	.short	0x0008
        /*0024*/ 	.byte	0x00, 0xf0, 0x11, 0x00


	//----- nvinfo : EIATTR_KPARAM_INFO
	.align		4
.L_11:
        /*0028*/ 	.byte	0x04, 0x17
        /*002a*/ 	.short	(.L_13 - .L_12)
.L_12:
        /*002c*/ 	.word	0x00000000
        /*0030*/ 	.short	0x0000
        /*0032*/ 	.short	0x0000
        /*0034*/ 	.byte	0x00, 0xf5, 0x21, 0x00


	//----- nvinfo : EIATTR_SPARSE_MMA_MASK
	.align		4
.L_13:
        /*0038*/ 	.byte	0x03, 0x50
        /*003a*/ 	.short	0x0000


	//----- nvinfo : EIATTR_MAXREG_COUNT
	.align		4
        /*003c*/ 	.byte	0x03, 0x1b
        /*003e*/ 	.short	0x00ff


	//----- nvinfo : EIATTR_MERCURY_ISA_VERSION
	.align		4
        /*0040*/ 	.byte	0x03, 0x5f
        /*0042*/ 	.short	0x0101


	//----- nvinfo : EIATTR_VRC_CTA_INIT_COUNT
	.align		4
        /*0044*/ 	.byte	0x02, 0x4a
	.zero		1
	.zero		1


	//----- nvinfo : EIATTR_EXIT_INSTR_OFFSETS
	.align		4
        /*0048*/ 	.byte	0x04, 0x1c
        /*004a*/ 	.short	(.L_15 - .L_14)


	//   ....[0]....
.L_14:
        /*004c*/ 	.word	0x00000090


	//----- nvinfo : EIATTR_CBANK_PARAM_SIZE
	.align		4
.L_15:
        /*0050*/ 	.byte	0x03, 0x19
        /*0052*/ 	.short	0x0010


	//----- nvinfo : EIATTR_PARAM_CBANK
	.align		4
        /*0054*/ 	.byte	0x04, 0x0a
        /*0056*/ 	.short	(.L_17 - .L_16)
	.align		4
.L_16:
        /*0058*/ 	.word	index@(.nv.constant0._Z10lea_kernelPjjj)
        /*005c*/ 	.short	0x0380
        /*005e*/ 	.short	0x0010


	//----- nvinfo : EIATTR_SW_WAR
	.align		4
.L_17:
        /*0060*/ 	.byte	0x04, 0x36
        /*0062*/ 	.short	(.L_19 - .L_18)
.L_18:
        /*0064*/ 	.word	0x00000008
.L_19:


//--------------------- .nv.callgraph             --------------------------
	.section	.nv.callgraph,"",@"SHT_CUDA_CALLGRAPH"
	.align	4
	.sectionentsize	8
	.align		4
        /*0000*/ 	.word	0x00000000
	.align		4
        /*0004*/ 	.word	0xffffffff
	.align		4
        /*0008*/ 	.word	0x00000000
	.align		4
        /*000c*/ 	.word	0xfffffffe
	.align		4
        /*0010*/ 	.word	0x00000000
	.align		4
        /*0014*/ 	.word	0xfffffffd
	.align		4
        /*0018*/ 	.word	0x00000000
	.align		4
        /*001c*/ 	.word	0xfffffffc


//--------------------- .text._Z10lea_kernelPjjj  --------------------------
	.section	.text._Z10lea_kernelPjjj,"ax",@progbits
	.align	128
        .global         _Z10lea_kernelPjjj
        .type           _Z10lea_kernelPjjj,@function
        .size           _Z10lea_kernelPjjj,(.L_x_1 - _Z10lea_kernelPjjj)
        .other          _Z10lea_kernelPjjj,@"STO_CUDA_ENTRY STV_DEFAULT"
_Z10lea_kernelPjjj:
.text._Z10lea_kernelPjjj:
[----:B------:R-:W-:Y:S08]  /*0000*/  LDC R1, c[0x0][0x37c] ;  /* 0x0000df00ff017b82 */ /* 0x000ff00000000800 */
[----:B------:R-:W0:Y:S01]  /*0010*/  LDC.64 R4, c[0x0][0x388] ;  /* 0x0000e200ff047b82 */ /* 0x000e220000000a00 */
[----:B------:R-:W1:Y:S07]  /*0020*/  LDCU.64 UR4, c[0x0][0x358] ;  /* 0x00006b00ff0477ac */ /* 0x000e6e0008000a00 */
[----:B------:R-:W2:Y:S01]  /*0030*/  LDC.64 R2, c[0x0][0x380] ;  /* 0x0000e000ff027b82 */ /* 0x000ea20000000a00 */
[----:B0-----:R-:W-:-:S05]  /*0040*/  LEA R5, R4, R5, 0x8 ;  /* 0x0000000504057211 */ /* 0x001fca00078e40ff */
[----:B--2---:R-:W-:-:S06]  /*0050*/  IMAD.WIDE.U32 R2, R5, 0x4, R2 ;  /* 0x0000000405027825 */ /* 0x004fcc00078e0002 */
[----:B-1----:R-:W2:Y:S01]  /*0060*/  LDG.E R3, desc[UR4][R2.64] ;  /* 0x0000000402037981 */ /* 0x002ea2000c1e1900 */
[----:B------:R-:W2:Y:S03]  /*0070*/  LDC.64 R4, c[0x0][0x380] ;  /* 0x0000e000ff047b82 */ /* 0x000ea60000000a00 */
[----:B--2---:R-:W-:Y:S01]  /*0080*/  STG.E desc[UR4][R4.64], R3 ;  /* 0x0000000304007986 */ /* 0x004fe2000c101904 */
[----:B------:R-:W-:Y:S05]  /*0090*/  EXIT ;  /* 0x000000000000794d */ /* 0x000fea0003800000 */
.L_x_0:
[----:B------:R-:W-:-:S00]  /*00a0*/  BRA `(.L_x_0) ;  /* 0xfffffffc00fc7947 */ /* 0x000fc0000383ffff */
[----:B------:R-:W-:-:S00]  /*00b0*/  NOP ;  /* 0x0000000000007918 */ /* 0x000fc00000000000 */
        /* <DEDUP_REMOVED lines=12> */
.L_x_1:


//--------------------- .nv.shared.reserved.0     --------------------------
	.section	.nv.shared.reserved.0,"aw",@nobits
	.weak		__nv_reservedSMEM_offset_0_alias
	.size		__nv_reservedSMEM_offset_0_alias, 0, 64
	.other		__nv_reservedSMEM_offset_0_alias,@"STO_CUDA_RESERVED_SHARED STV_DEFAULT"
__nv_reservedSMEM_offset_0_alias:
	.zero		0
	.zero		64


//--------------------- .nv.constant0._Z10lea_kernelPjjj --------------------------
	.section	.nv.constant0._Z10lea_kernelPjjj,"a",@progbits
	.sectionflags	@""
	.align	4
.nv.constant0._Z10lea_kernelPjjj:
	.zero		912


//--------------------- SYMBOLS --------------------------

	.type		.nv.reservedSmem.offset0,@object
	.size		.nv.reservedSmem.offset0,0x4
